//
// Generated by NVIDIA NVVM Compiler
//
// Compiler Build ID: CL-36424714
// Cuda compilation tools, release 13.0, V13.0.88
// Based on NVVM 20.0.0
//

.version 9.0
.target sm_100
.address_size 64

	// .globl	resizeKernel

.visible .entry resizeKernel(
	.param .u64 .ptr .align 1 resizeKernel_param_0,
	.param .u32 resizeKernel_param_1,
	.param .u32 resizeKernel_param_2,
	.param .u64 .ptr .align 1 resizeKernel_param_3,
	.param .u32 resizeKernel_param_4,
	.param .u32 resizeKernel_param_5
)
{
	.reg .pred 	%p<4>;
	.reg .b16 	%rs<5>;
	.reg .b32 	%r<23>;
	.reg .b64 	%rd<9>;

	ld.param.u64 	%rd1, [resizeKernel_param_0];
	ld.param.u32 	%r3, [resizeKernel_param_1];
	ld.param.u32 	%r4, [resizeKernel_param_2];
	ld.param.u64 	%rd2, [resizeKernel_param_3];
	ld.param.u32 	%r5, [resizeKernel_param_4];
	ld.param.u32 	%r7, [resizeKernel_param_5];
	mov.u32 	%r8, %ctaid.x;
	mov.u32 	%r9, %ntid.x;
	mov.u32 	%r10, %tid.x;
	mad.lo.s32 	%r1, %r8, %r9, %r10;
	mov.u32 	%r11, %ctaid.y;
	mov.u32 	%r12, %ntid.y;
	mov.u32 	%r13, %tid.y;
	mad.lo.s32 	%r14, %r11, %r12, %r13;
	setp.ge.s32 	%p1, %r1, %r5;
	setp.ge.s32 	%p2, %r14, %r7;
	or.pred  	%p3, %p1, %p2;
	@%p3 bra 	$L__BB0_2;
	cvta.to.global.u64 	%rd3, %rd1;
	cvta.to.global.u64 	%rd4, %rd2;
	mul.lo.s32 	%r15, %r3, %r1;
	div.s32 	%r16, %r15, %r5;
	mul.lo.s32 	%r17, %r4, %r14;
	div.s32 	%r18, %r17, %r7;
	mad.lo.s32 	%r19, %r18, %r3, %r16;
	shl.b32 	%r20, %r19, 2;
	mad.lo.s32 	%r21, %r5, %r14, %r1;
	shl.b32 	%r22, %r21, 2;
	cvt.s64.s32 	%rd5, %r20;
	add.s64 	%rd6, %rd3, %rd5;
	ld.global.u8 	%rs1, [%rd6];
	cvt.s64.s32 	%rd7, %r22;
	add.s64 	%rd8, %rd4, %rd7;
	st.global.u8 	[%rd8], %rs1;
	ld.global.u8 	%rs2, [%rd6+1];
	st.global.u8 	[%rd8+1], %rs2;
	ld.global.u8 	%rs3, [%rd6+2];
	st.global.u8 	[%rd8+2], %rs3;
	ld.global.u8 	%rs4, [%rd6+3];
	st.global.u8 	[%rd8+3], %rs4;
$L__BB0_2:
	ret;

}


// ===== COMPILED SASS (sm_100) =====

	.target	sm_100

	.elftype	@"ET_EXEC"


//--------------------- .note.nv.tkinfo           --------------------------
	.section	.note.nv.tkinfo,"",@"SHT_NOTE"
	.sectionflags	@"SHF_NOTE_NV_TKINFO"
	.tkinfo
        /*0018*/ 	.word	0x00000002
        /*0030*/ 	.string	""
        /*0030*/ 	.string	"ptxas"
        /*0030*/ 	.string	"Cuda compilation tools, release 13.0, V13.0.88"
        /*0030*/ 	.string	"Build cuda_13.0.r13.0/compiler.36424714_0"
        /*0030*/ 	.string	"-arch sm_100 -m 64 "



//--------------------- .note.nv.cuinfo           --------------------------
	.section	.note.nv.cuinfo,"",@"SHT_NOTE"
	.sectionflags	@"SHF_NOTE_NV_CUINFO"
        /*0018*/ 	.short	0x0002
        /*001a*/ 	.short	0x0064
        /*001c*/ 	.short	0x0082
	.zero		2


//--------------------- .nv.info                  --------------------------
	.section	.nv.info,"",@"SHT_CUDA_INFO"
	.align	4


	//----- nvinfo : EIATTR_REGCOUNT
	.align		4
        /*0000*/ 	.byte	0x04, 0x2f
        /*0002*/ 	.short	(.L_1 - .L_0)
	.align		4
.L_0:
        /*0004*/ 	.word	index@(resizeKernel)
        /*0008*/ 	.word	0x00000012


	//----- nvinfo : EIATTR_FRAME_SIZE
	.align		4
.L_1:
        /*000c*/ 	.byte	0x04, 0x11
        /*000e*/ 	.short	(.L_3 - .L_2)
	.align		4
.L_2:
        /*0010*/ 	.word	index@(resizeKernel)
        /*0014*/ 	.word	0x00000000


	//----- nvinfo : EIATTR_MIN_STACK_SIZE
	.align		4
.L_3:
        /*0018*/ 	.byte	0x04, 0x12
        /*001a*/ 	.short	(.L_5 - .L_4)
	.align		4
.L_4:
        /*001c*/ 	.word	index@(resizeKernel)
        /*0020*/ 	.word	0x00000000
.L_5:


//--------------------- .nv.compat                --------------------------
	.section	.nv.compat,"",@"SHT_CUDA_COMPAT_INFO"
	.align	4
        /*0000*/ 	.byte	0x02, 0x09, 0x00, 0x00, 0x02, 0x02, 0x01, 0x00, 0x02, 0x05, 0x05, 0x00, 0x03, 0x07, 0x01, 0x01
        /*0010*/ 	.byte	0x02, 0x03, 0x00, 0x00, 0x02, 0x06, 0x01, 0x00, 0x04, 0x0b, 0x08, 0x00, 0x09, 0x00, 0x00, 0x00
        /*0020*/ 	.byte	0x00, 0x00, 0x00, 0x00


//--------------------- .nv.info.resizeKernel     --------------------------
	.section	.nv.info.resizeKernel,"",@"SHT_CUDA_INFO"
	.sectionflags	@""
	.align	4


	//----- nvinfo : EIATTR_CUDA_API_VERSION
	.align		4
        /*0000*/ 	.byte	0x04, 0x37
        /*0002*/ 	.short	(.L_7 - .L_6)
.L_6:
        /*0004*/ 	.word	0x00000082


	//----- nvinfo : EIATTR_KPARAM_INFO
	.align		4
.L_7:
        /*0008*/ 	.byte	0x04, 0x17
        /*000a*/ 	.short	(.L_9 - .L_8)
.L_8:
        /*000c*/ 	.word	0x00000000
        /*0010*/ 	.short	0x0005
        /*0012*/ 	.short	0x001c
        /*0014*/ 	.byte	0x00, 0xf0, 0x11, 0x00


	//----- nvinfo : EIATTR_KPARAM_INFO
	.align		4
.L_9:
        /*0018*/ 	.byte	0x04, 0x17
        /*001a*/ 	.short	(.L_11 - .L_10)
.L_10:
        /*001c*/ 	.word	0x00000000
        /*0020*/ 	.short	0x0004
        /*0022*/ 	.short	0x0018
        /*0024*/ 	.byte	0x00, 0xf0, 0x11, 0x00


	//----- nvinfo : EIATTR_KPARAM_INFO
	.align		4
.L_11:
        /*0028*/ 	.byte	0x04, 0x17
        /*002a*/ 	.short	(.L_13 - .L_12)
.L_12:
        /*002c*/ 	.word	0x00000000
        /*0030*/ 	.short	0x0003
        /*0032*/ 	.short	0x0010
        /*0034*/ 	.byte	0x00, 0xf5, 0x21, 0x00


	//----- nvinfo : EIATTR_KPARAM_INFO
	.align		4
.L_13:
        /*0038*/ 	.byte	0x04, 0x17
        /*003a*/ 	.short	(.L_15 - .L_14)
.L_14:
        /*003c*/ 	.word	0x00000000
        /*0040*/ 	.short	0x0002
        /*0042*/ 	.short	0x000c
        /*0044*/ 	.byte	0x00, 0xf0, 0x11, 0x00


	//----- nvinfo : EIATTR_KPARAM_INFO
	.align		4
.L_15:
        /*0048*/ 	.byte	0x04, 0x17
        /*004a*/ 	.short	(.L_17 - .L_16)
.L_16:
        /*004c*/ 	.word	0x00000000
        /*0050*/ 	.short	0x0001
        /*0052*/ 	.short	0x0008
        /*0054*/ 	.byte	0x00, 0xf0, 0x11, 0x00


	//----- nvinfo : EIATTR_KPARAM_INFO
	.align		4
.L_17:
        /*0058*/ 	.byte	0x04, 0x17
        /*005a*/ 	.short	(.L_19 - .L_18)
.L_18:
        /*005c*/ 	.word	0x00000000
        /*0060*/ 	.short	0x0000
        /*0062*/ 	.short	0x0000
        /*0064*/ 	.byte	0x00, 0xf5, 0x21, 0x00


	//----- nvinfo : EIATTR_SPARSE_MMA_MASK
	.align		4
.L_19:
        /*0068*/ 	.byte	0x03, 0x50
        /*006a*/ 	.short	0x0000


	//----- nvinfo : EIATTR_MAXREG_COUNT
	.align		4
        /*006c*/ 	.byte	0x03, 0x1b
        /*006e*/ 	.short	0x00ff


	//----- nvinfo : EIATTR_MERCURY_ISA_VERSION
	.align		4
        /*0070*/ 	.byte	0x03, 0x5f
        /*0072*/ 	.short	0x0101


	//----- nvinfo : EIATTR_VRC_CTA_INIT_COUNT
	.align		4
        /*0074*/ 	.byte	0x02, 0x4a
	.zero		1
	.zero		1


	//----- nvinfo : EIATTR_EXIT_INSTR_OFFSETS
	.align		4
        /*0078*/ 	.byte	0x04, 0x1c
        /*007a*/ 	.short	(.L_21 - .L_20)


	//   ....[0]....
.L_20:
        /*007c*/ 	.word	0x000000c0


	//   ....[1]....
        /*0080*/ 	.word	0x00000540


	//----- nvinfo : EIATTR_CBANK_PARAM_SIZE
	.align		4
.L_21:
        /*0084*/ 	.byte	0x03, 0x19
        /*0086*/ 	.short	0x0020


	//----- nvinfo : EIATTR_PARAM_CBANK
	.align		4
        /*0088*/ 	.byte	0x04, 0x0a
        /*008a*/ 	.short	(.L_23 - .L_22)
	.align		4
.L_22:
        /*008c*/ 	.word	index@(.nv.constant0.resizeKernel)
        /*0090*/ 	.short	0x0380
        /*0092*/ 	.short	0x0020


	//----- nvinfo : EIATTR_SW_WAR
	.align		4
.L_23:
        /*0094*/ 	.byte	0x04, 0x36
        /*0096*/ 	.short	(.L_25 - .L_24)
.L_24:
        /*0098*/ 	.word	0x00000008
.L_25:


//--------------------- .nv.callgraph             --------------------------
	.section	.nv.callgraph,"",@"SHT_CUDA_CALLGRAPH"
	.align	4
	.sectionentsize	8
	.align		4
        /*0000*/ 	.word	0x00000000
	.align		4
        /*0004*/ 	.word	0xffffffff
	.align		4
        /*0008*/ 	.word	0x00000000
	.align		4
        /*000c*/ 	.word	0xfffffffe
	.align		4
        /*0010*/ 	.word	0x00000000
	.align		4
        /*0014*/ 	.word	0xfffffffd
	.align		4
        /*0018*/ 	.word	0x00000000
	.align		4
        /*001c*/ 	.word	0xfffffffc


//--------------------- .text.resizeKernel        --------------------------
	.section	.text.resizeKernel,"ax",@progbits
	.align	128
        .global         resizeKernel
        .type           resizeKernel,@function
        .size           resizeKernel,(.L_x_1 - resizeKernel)
        .other          resizeKernel,@"STO_CUDA_ENTRY STV_DEFAULT"
resizeKernel:
.text.resizeKernel:
[----:B------:R-:W-:Y:S01]  /*0000*/  LDC R1, c[0x0][0x37c] ;  /* 0x0000df00ff017b82 */ /* 0x000fe20000000800 */
[----:B------:R-:W0:Y:S07]  /*0010*/  S2R R7, SR_TID.Y ;  /* 0x0000000000077919 */ /* 0x000e2e0000002200 */
[----:B------:R-:W1:Y:S01]  /*0020*/  LDC R5, c[0x0][0x360] ;  /* 0x0000d800ff057b82 */ /* 0x000e620000000800 */
[----:B------:R-:W1:Y:S07]  /*0030*/  S2R R4, SR_TID.X ;  /* 0x0000000000047919 */ /* 0x000e6e0000002100 */
[----:B------:R-:W0:Y:S08]  /*0040*/  S2UR UR5, SR_CTAID.Y ;  /* 0x00000000000579c3 */ /* 0x000e300000002600 */
[----:B------:R-:W0:Y:S08]  /*0050*/  LDC R0, c[0x0][0x364] ;  /* 0x0000d900ff007b82 */ /* 0x000e300000000800 */
[----:B------:R-:W1:Y:S08]  /*0060*/  S2UR UR4, SR_CTAID.X ;  /* 0x00000000000479c3 */ /* 0x000e700000002500 */
[----:B------:R-:W2:Y:S01]  /*0070*/  LDC.64 R2, c[0x0][0x398] ;  /* 0x0000e600ff027b82 */ /* 0x000ea20000000a00 */
[----:B0-----:R-:W-:-:S02]  /*0080*/  IMAD R0, R0, UR5, R7 ;  /* 0x0000000500007c24 */ /* 0x001fc4000f8e0207 */
[----:B-1----:R-:W-:-:S03]  /*0090*/  IMAD R5, R5, UR4, R4 ;  /* 0x0000000405057c24 */ /* 0x002fc6000f8e0204 */
[----:B--2---:R-:W-:-:S04]  /*00a0*/  ISETP.GE.AND P0, PT, R0, R3, PT ;  /* 0x000000030000720c */ /* 0x004fc80003f06270 */
[----:B------:R-:W-:-:S13]  /*00b0*/  ISETP.GE.OR P0, PT, R5, R2, P0 ;  /* 0x000000020500720c */ /* 0x000fda0000706670 */
[----:B------:R-:W-:Y:S05]  /*00c0*/  @P0 EXIT ;  /* 0x000000000000094d */ /* 0x000fea0003800000 */
[----:B------:R-:W-:Y:S01]  /*00d0*/  IABS R4, R3 ;  /* 0x0000000300047213 */ /* 0x000fe20000000000 */
[----:B------:R-:W0:Y:S01]  /*00e0*/  LDCU UR5, c[0x0][0x38c] ;  /* 0x00007180ff0577ac */ /* 0x000e220008000800 */
[----:B------:R-:W-:Y:S02]  /*00f0*/  IABS R6, R2 ;  /* 0x0000000200067213 */ /* 0x000fe40000000000 */
[----:B------:R-:W1:Y:S01]  /*0100*/  I2F.RP R12, R4 ;  /* 0x00000004000c7306 */ /* 0x000e620000209400 */
[----:B------:R-:W2:Y:S01]  /*0110*/  LDCU UR4, c[0x0][0x388] ;  /* 0x00007100ff0477ac */ /* 0x000ea20008000800 */
[----:B------:R-:W3:Y:S06]  /*0120*/  LDCU.64 UR6, c[0x0][0x380] ;  /* 0x00007000ff0677ac */ /* 0x000eec0008000a00 */
[----:B------:R-:W4:Y:S08]  /*0130*/  I2F.RP R7, R6 ;  /* 0x0000000600077306 */ /* 0x000f300000209400 */
[----:B-1----:R-:W1:Y:S08]  /*0140*/  MUFU.RCP R12, R12 ;  /* 0x0000000c000c7308 */ /* 0x002e700000001000 */
[----:B----4-:R-:W4:Y:S01]  /*0150*/  MUFU.RCP R7, R7 ;  /* 0x0000000700077308 */ /* 0x010f220000001000 */
[----:B-1----:R-:W-:-:S02]  /*0160*/  VIADD R10, R12, 0xffffffe ;  /* 0x0ffffffe0c0a7836 */ /* 0x002fc40000000000 */
[----:B0-----:R-:W-:-:S05]  /*0170*/  IMAD R12, R0, UR5, RZ ;  /* 0x00000005000c7c24 */ /* 0x001fca000f8e02ff */
[----:B------:R0:W1:Y:S01]  /*0180*/  F2I.FTZ.U32.TRUNC.NTZ R11, R10 ;  /* 0x0000000a000b7305 */ /* 0x000062000021f000 */
[----:B------:R-:W-:Y:S01]  /*0190*/  IABS R14, R12 ;  /* 0x0000000c000e7213 */ /* 0x000fe20000000000 */
[----:B----4-:R-:W-:Y:S01]  /*01a0*/  VIADD R8, R7, 0xffffffe ;  /* 0x0ffffffe07087836 */ /* 0x010fe20000000000 */
[----:B------:R-:W-:Y:S01]  /*01b0*/  LOP3.LUT R12, R12, R3, RZ, 0x3c, !PT ;  /* 0x000000030c0c7212 */ /* 0x000fe200078e3cff */
[----:B--2---:R-:W-:-:S04]  /*01c0*/  IMAD R7, R5, UR4, RZ ;  /* 0x0000000405077c24 */ /* 0x004fc8000f8e02ff */
[----:B------:R2:W4:Y:S01]  /*01d0*/  F2I.FTZ.U32.TRUNC.NTZ R9, R8 ;  /* 0x0000000800097305 */ /* 0x000522000021f000 */
[----:B0-----:R-:W-:Y:S01]  /*01e0*/  IMAD.MOV.U32 R10, RZ, RZ, RZ ;  /* 0x000000ffff0a7224 */ /* 0x001fe200078e00ff */
[----:B------:R-:W-:Y:S02]  /*01f0*/  ISETP.GE.AND P2, PT, R12, RZ, PT ;  /* 0x000000ff0c00720c */ /* 0x000fe40003f46270 */
[----:B-1----:R-:W-:Y:S01]  /*0200*/  IADD3 R13, PT, PT, RZ, -R11, RZ ;  /* 0x8000000bff0d7210 */ /* 0x002fe20007ffe0ff */
[----:B--2---:R-:W-:-:S04]  /*0210*/  HFMA2 R8, -RZ, RZ, 0, 0 ;  /* 0x00000000ff087431 */ /* 0x004fc800000001ff */
[----:B------:R-:W-:Y:S02]  /*0220*/  IMAD R13, R13, R4, RZ ;  /* 0x000000040d0d7224 */ /* 0x000fe400078e02ff */
[----:B----4-:R-:W-:Y:S02]  /*0230*/  IMAD.MOV R15, RZ, RZ, -R9 ;  /* 0x000000ffff0f7224 */ /* 0x010fe400078e0a09 */
[----:B------:R-:W-:Y:S01]  /*0240*/  IMAD.HI.U32 R10, R11, R13, R10 ;  /* 0x0000000d0b0a7227 */ /* 0x000fe200078e000a */
[----:B------:R-:W-:Y:S02]  /*0250*/  IABS R13, R7 ;  /* 0x00000007000d7213 */ /* 0x000fe40000000000 */
[----:B------:R-:W-:Y:S01]  /*0260*/  LOP3.LUT R7, R7, R2, RZ, 0x3c, !PT ;  /* 0x0000000207077212 */ /* 0x000fe200078e3cff */
[----:B------:R-:W-:-:S03]  /*0270*/  IMAD R11, R15, R6, RZ ;  /* 0x000000060f0b7224 */ /* 0x000fc600078e02ff */
[----:B------:R-:W-:Y:S01]  /*0280*/  ISETP.GE.AND P3, PT, R7, RZ, PT ;  /* 0x000000ff0700720c */ /* 0x000fe20003f66270 */
[----:B------:R-:W-:-:S04]  /*0290*/  IMAD.HI.U32 R8, R9, R11, R8 ;  /* 0x0000000b09087227 */ /* 0x000fc800078e0008 */
[----:B------:R-:W-:Y:S02]  /*02a0*/  IMAD.MOV.U32 R11, RZ, RZ, R14 ;  /* 0x000000ffff0b7224 */ /* 0x000fe400078e000e */
[----:B------:R-:W-:Y:S02]  /*02b0*/  IMAD.MOV.U32 R9, RZ, RZ, R13 ;  /* 0x000000ffff097224 */ /* 0x000fe400078e000d */
[----:B------:R-:W-:-:S04]  /*02c0*/  IMAD.HI.U32 R10, R10, R11, RZ ;  /* 0x0000000b0a0a7227 */ /* 0x000fc800078e00ff */
[----:B------:R-:W-:Y:S01]  /*02d0*/  IMAD.HI.U32 R8, R8, R9, RZ ;  /* 0x0000000908087227 */ /* 0x000fe200078e00ff */
[----:B------:R-:W-:-:S03]  /*02e0*/  IADD3 R14, PT, PT, -R10, RZ, RZ ;  /* 0x000000ff0a0e7210 */ /* 0x000fc60007ffe1ff */
[----:B------:R-:W-:Y:S02]  /*02f0*/  IMAD.MOV R13, RZ, RZ, -R8 ;  /* 0x000000ffff0d7224 */ /* 0x000fe400078e0a08 */
[----:B------:R-:W-:Y:S02]  /*0300*/  IMAD R11, R4, R14, R11 ;  /* 0x0000000e040b7224 */ /* 0x000fe400078e020b */
[----:B------:R-:W-:-:S03]  /*0310*/  IMAD R9, R6, R13, R9 ;  /* 0x0000000d06097224 */ /* 0x000fc600078e0209 */
[----:B------:R-:W-:Y:S02]  /*0320*/  ISETP.GT.U32.AND P5, PT, R4, R11, PT ;  /* 0x0000000b0400720c */ /* 0x000fe40003fa4070 */
[----:B------:R-:W-:-:S11]  /*0330*/  ISETP.GT.U32.AND P4, PT, R6, R9, PT ;  /* 0x000000090600720c */ /* 0x000fd60003f84070 */
[----:B------:R-:W-:Y:S02]  /*0340*/  @!P5 IMAD.IADD R11, R11, 0x1, -R4 ;  /* 0x000000010b0bd824 */ /* 0x000fe400078e0a04 */
[----:B------:R-:W-:Y:S01]  /*0350*/  @!P4 IADD3 R9, PT, PT, R9, -R6, RZ ;  /* 0x800000060909c210 */ /* 0x000fe20007ffe0ff */
[----:B------:R-:W-:Y:S01]  /*0360*/  @!P5 VIADD R10, R10, 0x1 ;  /* 0x000000010a0ad836 */ /* 0x000fe20000000000 */
[----:B------:R-:W-:Y:S01]  /*0370*/  ISETP.NE.AND P5, PT, R3, RZ, PT ;  /* 0x000000ff0300720c */ /* 0x000fe20003fa5270 */
[----:B------:R-:W-:Y:S01]  /*0380*/  @!P4 VIADD R8, R8, 0x1 ;  /* 0x000000010808c836 */ /* 0x000fe20000000000 */
[----:B------:R-:W-:Y:S02]  /*0390*/  ISETP.GE.U32.AND P0, PT, R11, R4, PT ;  /* 0x000000040b00720c */ /* 0x000fe40003f06070 */
[----:B------:R-:W-:Y:S02]  /*03a0*/  ISETP.GE.U32.AND P1, PT, R9, R6, PT ;  /* 0x000000060900720c */ /* 0x000fe40003f26070 */
[----:B------:R-:W-:-:S09]  /*03b0*/  ISETP.NE.AND P4, PT, R2, RZ, PT ;  /* 0x000000ff0200720c */ /* 0x000fd20003f85270 */
[----:B------:R-:W-:Y:S02]  /*03c0*/  @P0 IADD3 R10, PT, PT, R10, 0x1, RZ ;  /* 0x000000010a0a0810 */ /* 0x000fe40007ffe0ff */
[----:B------:R-:W-:-:S03]  /*03d0*/  @P1 VIADD R8, R8, 0x1 ;  /* 0x0000000108081836 */ /* 0x000fc60000000000 */
[----:B------:R-:W-:Y:S01]  /*03e0*/  @!P2 IMAD.MOV R10, RZ, RZ, -R10 ;  /* 0x000000ffff0aa224 */ /* 0x000fe200078e0a0a */
[----:B------:R-:W-:Y:S02]  /*03f0*/  @!P5 LOP3.LUT R10, RZ, R3, RZ, 0x33, !PT ;  /* 0x00000003ff0ad212 */ /* 0x000fe400078e33ff */
[----:B------:R-:W-:Y:S02]  /*0400*/  @!P3 IADD3 R8, PT, PT, -R8, RZ, RZ ;  /* 0x000000ff0808b210 */ /* 0x000fe40007ffe1ff */
[----:B------:R-:W-:-:S05]  /*0410*/  @!P4 LOP3.LUT R8, RZ, R2, RZ, 0x33, !PT ;  /* 0x00000002ff08c212 */ /* 0x000fca00078e33ff */
[----:B------:R-:W-:Y:S01]  /*0420*/  IMAD R10, R10, UR4, R8 ;  /* 0x000000040a0a7c24 */ /* 0x000fe2000f8e0208 */
[----:B------:R-:W0:Y:S03]  /*0430*/  LDCU.64 UR4, c[0x0][0x358] ;  /* 0x00006b00ff0477ac */ /* 0x000e260008000a00 */
[----:B------:R-:W-:-:S05]  /*0440*/  IMAD.SHL.U32 R10, R10, 0x4, RZ ;  /* 0x000000040a0a7824 */ /* 0x000fca00078e00ff */
[----:B---3--:R-:W-:-:S04]  /*0450*/  IADD3 R6, P0, PT, R10, UR6, RZ ;  /* 0x000000060a067c10 */ /* 0x008fc8000ff1e0ff */
[----:B------:R-:W-:Y:S01]  /*0460*/  LEA.HI.X.SX32 R7, R10, UR7, 0x1, P0 ;  /* 0x000000070a077c11 */ /* 0x000fe200080f0eff */
[----:B------:R-:W1:Y:S04]  /*0470*/  LDCU.64 UR6, c[0x0][0x390] ;  /* 0x00007200ff0677ac */ /* 0x000e680008000a00 */
[----:B0-----:R-:W2:Y:S01]  /*0480*/  LDG.E.U8 R9, desc[UR4][R6.64] ;  /* 0x0000000406097981 */ /* 0x001ea2000c1e1100 */
[----:B------:R-:W-:-:S05]  /*0490*/  IMAD R0, R0, R2, R5 ;  /* 0x0000000200007224 */ /* 0x000fca00078e0205 */
[----:B------:R-:W-:-:S04]  /*04a0*/  SHF.L.U32 R0, R0, 0x2, RZ ;  /* 0x0000000200007819 */ /* 0x000fc800000006ff */
[----:B-1----:R-:W-:-:S04]  /*04b0*/  IADD3 R2, P0, PT, R0, UR6, RZ ;  /* 0x0000000600027c10 */ /* 0x002fc8000ff1e0ff */
[----:B------:R-:W-:-:S05]  /*04c0*/  LEA.HI.X.SX32 R3, R0, UR7, 0x1, P0 ;  /* 0x0000000700037c11 */ /* 0x000fca00080f0eff */
[----:B--2---:R-:W-:Y:S04]  /*04d0*/  STG.E.U8 desc[UR4][R2.64], R9 ;  /* 0x0000000902007986 */ /* 0x004fe8000c101104 */
[----:B------:R-:W2:Y:S04]  /*04e0*/  LDG.E.U8 R5, desc[UR4][R6.64+0x1] ;  /* 0x0000010406057981 */ /* 0x000ea8000c1e1100 */
[----:B--2---:R-:W-:Y:S04]  /*04f0*/  STG.E.U8 desc[UR4][R2.64+0x1], R5 ;  /* 0x0000010502007986 */ /* 0x004fe8000c101104 */
[----:B------:R-:W2:Y:S04]  /*0500*/  LDG.E.U8 R11, desc[UR4][R6.64+0x2] ;  /* 0x00000204060b7981 */ /* 0x000ea8000c1e1100 */
[----:B--2---:R-:W-:Y:S04]  /*0510*/  STG.E.U8 desc[UR4][R2.64+0x2], R11 ;  /* 0x0000020b02007986 */ /* 0x004fe8000c101104 */
[----:B------:R-:W2:Y:S04]  /*0520*/  LDG.E.U8 R13, desc[UR4][R6.64+0x3] ;  /* 0x00000304060d7981 */ /* 0x000ea8000c1e1100 */
[----:B--2---:R-:W-:Y:S01]  /*0530*/  STG.E.U8 desc[UR4][R2.64+0x3], R13 ;  /* 0x0000030d02007986 */ /* 0x004fe2000c101104 */
[----:B------:R-:W-:Y:S05]  /*0540*/  EXIT ;  /* 0x000000000000794d */ /* 0x000fea0003800000 */
.L_x_0:
[----:B------:R-:W-:-:S00]  /*0550*/  BRA `(.L_x_0) ;  /* 0xfffffffc00fc7947 */ /* 0x000fc0000383ffff */
[----:B------:R-:W-:-:S00]  /*0560*/  NOP ;  /* 0x0000000000007918 */ /* 0x000fc00000000000 */
        /* <DEDUP_REMOVED lines=9> */
.L_x_1:


//--------------------- .nv.shared.reserved.0     --------------------------
	.section	.nv.shared.reserved.0,"aw",@nobits
	.weak		__nv_reservedSMEM_offset_0_alias
	.size		__nv_reservedSMEM_offset_0_alias, 0, 64
	.other		__nv_reservedSMEM_offset_0_alias,@"STO_CUDA_RESERVED_SHARED STV_DEFAULT"
__nv_reservedSMEM_offset_0_alias:
	.zero		0
	.zero		64


//--------------------- .nv.constant0.resizeKernel --------------------------
	.section	.nv.constant0.resizeKernel,"a",@progbits
	.sectionflags	@""
	.align	4
.nv.constant0.resizeKernel:
	.zero		928


//--------------------- SYMBOLS --------------------------

	.type		.nv.reservedSmem.offset0,@object
	.size		.nv.reservedSmem.offset0,0x4
